//
// Generated by NVIDIA NVVM Compiler
//
// Compiler Build ID: CL-36424714
// Cuda compilation tools, release 13.0, V13.0.88
// Based on NVVM 20.0.0
//

.version 9.0
.target sm_100
.address_size 64

	// .globl	_Z6kernelPi

.visible .entry _Z6kernelPi(
	.param .u64 .ptr .align 1 _Z6kernelPi_param_0
)
{
	.reg .b32 	%r<17>;
	.reg .b64 	%rd<5>;

	ld.param.u64 	%rd1, [_Z6kernelPi_param_0];
	cvta.to.global.u64 	%rd2, %rd1;
	mov.u32 	%r1, %tid.x;
	mul.wide.u32 	%rd3, %r1, 4;
	add.s64 	%rd4, %rd2, %rd3;
	ld.global.u32 	%r2, [%rd4];
	and.b32  	%r3, %r2, -16777216;
	add.s32 	%r4, %r3, -167772160;
	shl.b32 	%r5, %r2, 8;
	shr.s32 	%r6, %r5, 8;
	and.b32  	%r7, %r6, -65536;
	add.s32 	%r8, %r7, -655360;
	cvt.s32.s16 	%r9, %r2;
	and.b32  	%r10, %r9, -256;
	add.s32 	%r11, %r10, -2560;
	cvt.s32.s8 	%r12, %r2;
	add.s32 	%r13, %r12, -10;
	or.b32  	%r14, %r13, %r4;
	or.b32  	%r15, %r14, %r8;
	or.b32  	%r16, %r15, %r11;
	st.global.u32 	[%rd4], %r16;
	ret;

}
	// .globl	_Z7kernel2P4int2
.visible .entry _Z7kernel2P4int2(
	.param .u64 .ptr .align 1 _Z7kernel2P4int2_param_0
)
{
	.reg .b32 	%r<5>;
	.reg .b64 	%rd<5>;

	ld.param.u64 	%rd1, [_Z7kernel2P4int2_param_0];
	cvta.to.global.u64 	%rd2, %rd1;
	mov.u32 	%r1, %tid.x;
	mul.wide.u32 	%rd3, %r1, 8;
	add.s64 	%rd4, %rd2, %rd3;
	ld.global.v2.u32 	{%r2, %r3}, [%rd4];
	sub.s32 	%r4, %r2, %r3;
	st.global.u32 	[%rd4], %r4;
	ret;

}


// ===== COMPILED SASS (sm_100) =====

	.target	sm_100

	.elftype	@"ET_EXEC"


//--------------------- .note.nv.tkinfo           --------------------------
	.section	.note.nv.tkinfo,"",@"SHT_NOTE"
	.sectionflags	@"SHF_NOTE_NV_TKINFO"
	.tkinfo
        /*0018*/ 	.word	0x00000002
        /*0030*/ 	.string	""
        /*0030*/ 	.string	"ptxas"
        /*0030*/ 	.string	"Cuda compilation tools, release 13.0, V13.0.88"
        /*0030*/ 	.string	"Build cuda_13.0.r13.0/compiler.36424714_0"
        /*0030*/ 	.string	"-arch sm_100 -m 64 "



//--------------------- .note.nv.cuinfo           --------------------------
	.section	.note.nv.cuinfo,"",@"SHT_NOTE"
	.sectionflags	@"SHF_NOTE_NV_CUINFO"
        /*0018*/ 	.short	0x0002
        /*001a*/ 	.short	0x0064
        /*001c*/ 	.short	0x0082
	.zero		2


//--------------------- .nv.info                  --------------------------
	.section	.nv.info,"",@"SHT_CUDA_INFO"
	.align	4


	//----- nvinfo : EIATTR_REGCOUNT
	.align		4
        /*0000*/ 	.byte	0x04, 0x2f
        /*0002*/ 	.short	(.L_1 - .L_0)
	.align		4
.L_0:
        /*0004*/ 	.word	index@(_Z6kernelPi)
        /*0008*/ 	.word	0x0000000a


	//----- nvinfo : EIATTR_FRAME_SIZE
	.align		4
.L_1:
        /*000c*/ 	.byte	0x04, 0x11
        /*000e*/ 	.short	(.L_3 - .L_2)
	.align		4
.L_2:
        /*0010*/ 	.word	index@(_Z6kernelPi)
        /*0014*/ 	.word	0x00000000


	//----- nvinfo : EIATTR_REGCOUNT
	.align		4
.L_3:
        /*0018*/ 	.byte	0x04, 0x2f
        /*001a*/ 	.short	(.L_5 - .L_4)
	.align		4
.L_4:
        /*001c*/ 	.word	index@(_Z7kernel2P4int2)
        /*0020*/ 	.word	0x00000008


	//----- nvinfo : EIATTR_FRAME_SIZE
	.align		4
.L_5:
        /*0024*/ 	.byte	0x04, 0x11
        /*0026*/ 	.short	(.L_7 - .L_6)
	.align		4
.L_6:
        /*0028*/ 	.word	index@(_Z7kernel2P4int2)
        /*002c*/ 	.word	0x00000000


	//----- nvinfo : EIATTR_MIN_STACK_SIZE
	.align		4
.L_7:
        /*0030*/ 	.byte	0x04, 0x12
        /*0032*/ 	.short	(.L_9 - .L_8)
	.align		4
.L_8:
        /*0034*/ 	.word	index@(_Z7kernel2P4int2)
        /*0038*/ 	.word	0x00000000


	//----- nvinfo : EIATTR_MIN_STACK_SIZE
	.align		4
.L_9:
        /*003c*/ 	.byte	0x04, 0x12
        /*003e*/ 	.short	(.L_11 - .L_10)
	.align		4
.L_10:
        /*0040*/ 	.word	index@(_Z6kernelPi)
        /*0044*/ 	.word	0x00000000
.L_11:


//--------------------- .nv.compat                --------------------------
	.section	.nv.compat,"",@"SHT_CUDA_COMPAT_INFO"
	.align	4
        /*0000*/ 	.byte	0x02, 0x09, 0x00, 0x00, 0x02, 0x02, 0x01, 0x00, 0x02, 0x05, 0x05, 0x00, 0x03, 0x07, 0x01, 0x01
        /*0010*/ 	.byte	0x02, 0x03, 0x00, 0x00, 0x02, 0x06, 0x01, 0x00, 0x04, 0x0b, 0x08, 0x00, 0x09, 0x00, 0x00, 0x00
        /*0020*/ 	.byte	0x00, 0x00, 0x00, 0x00


//--------------------- .nv.info._Z7kernel2P4int2 --------------------------
	.section	.nv.info._Z7kernel2P4int2,"",@"SHT_CUDA_INFO"
	.sectionflags	@""
	.align	4


	//----- nvinfo : EIATTR_CUDA_API_VERSION
	.align		4
        /*0000*/ 	.byte	0x04, 0x37
        /*0002*/ 	.short	(.L_13 - .L_12)
.L_12:
        /*0004*/ 	.word	0x00000082


	//----- nvinfo : EIATTR_KPARAM_INFO
	.align		4
.L_13:
        /*0008*/ 	.byte	0x04, 0x17
        /*000a*/ 	.short	(.L_15 - .L_14)
.L_14:
        /*000c*/ 	.word	0x00000000
        /*0010*/ 	.short	0x0000
        /*0012*/ 	.short	0x0000
        /*0014*/ 	.byte	0x00, 0xf5, 0x21, 0x00


	//----- nvinfo : EIATTR_SPARSE_MMA_MASK
	.align		4
.L_15:
        /*0018*/ 	.byte	0x03, 0x50
        /*001a*/ 	.short	0x0000


	//----- nvinfo : EIATTR_MAXREG_COUNT
	.align		4
        /*001c*/ 	.byte	0x03, 0x1b
        /*001e*/ 	.short	0x00ff


	//----- nvinfo : EIATTR_MERCURY_ISA_VERSION
	.align		4
        /*0020*/ 	.byte	0x03, 0x5f
        /*0022*/ 	.short	0x0101


	//----- nvinfo : EIATTR_VRC_CTA_INIT_COUNT
	.align		4
        /*0024*/ 	.byte	0x02, 0x4a
	.zero		1
	.zero		1


	//----- nvinfo : EIATTR_EXIT_INSTR_OFFSETS
	.align		4
        /*0028*/ 	.byte	0x04, 0x1c
        /*002a*/ 	.short	(.L_17 - .L_16)


	//   ....[0]....
.L_16:
        /*002c*/ 	.word	0x00000080


	//----- nvinfo : EIATTR_CBANK_PARAM_SIZE
	.align		4
.L_17:
        /*0030*/ 	.byte	0x03, 0x19
        /*0032*/ 	.short	0x0008


	//----- nvinfo : EIATTR_PARAM_CBANK
	.align		4
        /*0034*/ 	.byte	0x04, 0x0a
        /*0036*/ 	.short	(.L_19 - .L_18)
	.align		4
.L_18:
        /*0038*/ 	.word	index@(.nv.constant0._Z7kernel2P4int2)
        /*003c*/ 	.short	0x0380
        /*003e*/ 	.short	0x0008


	//----- nvinfo : EIATTR_SW_WAR
	.align		4
.L_19:
        /*0040*/ 	.byte	0x04, 0x36
        /*0042*/ 	.short	(.L_21 - .L_20)
.L_20:
        /*0044*/ 	.word	0x00000008
.L_21:


//--------------------- .nv.info._Z6kernelPi      --------------------------
	.section	.nv.info._Z6kernelPi,"",@"SHT_CUDA_INFO"
	.sectionflags	@""
	.align	4


	//----- nvinfo : EIATTR_CUDA_API_VERSION
	.align		4
        /*0000*/ 	.byte	0x04, 0x37
        /*0002*/ 	.short	(.L_23 - .L_22)
.L_22:
        /*0004*/ 	.word	0x00000082


	//----- nvinfo : EIATTR_KPARAM_INFO
	.align		4
.L_23:
        /*0008*/ 	.byte	0x04, 0x17
        /*000a*/ 	.short	(.L_25 - .L_24)
.L_24:
        /*000c*/ 	.word	0x00000000
        /*0010*/ 	.short	0x0000
        /*0012*/ 	.short	0x0000
        /*0014*/ 	.byte	0x00, 0xf5, 0x21, 0x00


	//----- nvinfo : EIATTR_SPARSE_MMA_MASK
	.align		4
.L_25:
        /*0018*/ 	.byte	0x03, 0x50
        /*001a*/ 	.short	0x0000


	//----- nvinfo : EIATTR_MAXREG_COUNT
	.align		4
        /*001c*/ 	.byte	0x03, 0x1b
        /*001e*/ 	.short	0x00ff


	//----- nvinfo : EIATTR_MERCURY_ISA_VERSION
	.align		4
        /*0020*/ 	.byte	0x03, 0x5f
        /*0022*/ 	.short	0x0101


	//----- nvinfo : EIATTR_VRC_CTA_INIT_COUNT
	.align		4
        /*0024*/ 	.byte	0x02, 0x4a
	.zero		1
	.zero		1


	//----- nvinfo : EIATTR_EXIT_INSTR_OFFSETS
	.align		4
        /*0028*/ 	.byte	0x04, 0x1c
        /*002a*/ 	.short	(.L_27 - .L_26)


	//   ....[0]....
.L_26:
        /*002c*/ 	.word	0x00000140


	//----- nvinfo : EIATTR_CBANK_PARAM_SIZE
	.align		4
.L_27:
        /*0030*/ 	.byte	0x03, 0x19
        /*0032*/ 	.short	0x0008


	//----- nvinfo : EIATTR_PARAM_CBANK
	.align		4
        /*0034*/ 	.byte	0x04, 0x0a
        /*0036*/ 	.short	(.L_29 - .L_28)
	.align		4
.L_28:
        /*0038*/ 	.word	index@(.nv.constant0._Z6kernelPi)
        /*003c*/ 	.short	0x0380
        /*003e*/ 	.short	0x0008


	//----- nvinfo : EIATTR_SW_WAR
	.align		4
.L_29:
        /*0040*/ 	.byte	0x04, 0x36
        /*0042*/ 	.short	(.L_31 - .L_30)
.L_30:
        /*0044*/ 	.word	0x00000008
.L_31:


//--------------------- .nv.callgraph             --------------------------
	.section	.nv.callgraph,"",@"SHT_CUDA_CALLGRAPH"
	.align	4
	.sectionentsize	8
	.align		4
        /*0000*/ 	.word	0x00000000
	.align		4
        /*0004*/ 	.word	0xffffffff
	.align		4
        /*0008*/ 	.word	0x00000000
	.align		4
        /*000c*/ 	.word	0xfffffffe
	.align		4
        /*0010*/ 	.word	0x00000000
	.align		4
        /*0014*/ 	.word	0xfffffffd
	.align		4
        /*0018*/ 	.word	0x00000000
	.align		4
        /*001c*/ 	.word	0xfffffffc


//--------------------- .text._Z7kernel2P4int2    --------------------------
	.section	.text._Z7kernel2P4int2,"ax",@progbits
	.align	128
        .global         _Z7kernel2P4int2
        .type           _Z7kernel2P4int2,@function
        .size           _Z7kernel2P4int2,(.L_x_2 - _Z7kernel2P4int2)
        .other          _Z7kernel2P4int2,@"STO_CUDA_ENTRY STV_DEFAULT"
_Z7kernel2P4int2:
.text._Z7kernel2P4int2:
[----:B------:R-:W-:Y:S01]  /*0000*/  LDC R1, c[0x0][0x37c] ;  /* 0x0000df00ff017b82 */ /* 0x000fe20000000800 */
[----:B------:R-:W0:Y:S07]  /*0010*/  S2R R5, SR_TID.X ;  /* 0x0000000000057919 */ /* 0x000e2e0000002100 */
[----:B------:R-:W0:Y:S01]  /*0020*/  LDC.64 R2, c[0x0][0x380] ;  /* 0x0000e000ff027b82 */ /* 0x000e220000000a00 */
[----:B------:R-:W1:Y:S01]  /*0030*/  LDCU.64 UR4, c[0x0][0x358] ;  /* 0x00006b00ff0477ac */ /* 0x000e620008000a00 */
[----:B0-----:R-:W-:-:S05]  /*0040*/  IMAD.WIDE.U32 R2, R5, 0x8, R2 ;  /* 0x0000000805027825 */ /* 0x001fca00078e0002 */
[----:B-1----:R-:W2:Y:S02]  /*0050*/  LDG.E.64 R4, desc[UR4][R2.64] ;  /* 0x0000000402047981 */ /* 0x002ea4000c1e1b00 */
[----:B--2---:R-:W-:-:S05]  /*0060*/  IADD3 R5, PT, PT, R4, -R5, RZ ;  /* 0x8000000504057210 */ /* 0x004fca0007ffe0ff */
[----:B------:R-:W-:Y:S01]  /*0070*/  STG.E desc[UR4][R2.64], R5 ;  /* 0x0000000502007986 */ /* 0x000fe2000c101904 */
[----:B------:R-:W-:Y:S05]  /*0080*/  EXIT ;  /* 0x000000000000794d */ /* 0x000fea0003800000 */
.L_x_0:
[----:B------:R-:W-:-:S00]  /*0090*/  BRA `(.L_x_0) ;  /* 0xfffffffc00fc7947 */ /* 0x000fc0000383ffff */
[----:B------:R-:W-:-:S00]  /*00a0*/  NOP ;  /* 0x0000000000007918 */ /* 0x000fc00000000000 */
        /* <DEDUP_REMOVED lines=13> */
.L_x_2:


//--------------------- .text._Z6kernelPi         --------------------------
	.section	.text._Z6kernelPi,"ax",@progbits
	.align	128
        .global         _Z6kernelPi
        .type           _Z6kernelPi,@function
        .size           _Z6kernelPi,(.L_x_3 - _Z6kernelPi)
        .other          _Z6kernelPi,@"STO_CUDA_ENTRY STV_DEFAULT"
_Z6kernelPi:
.text._Z6kernelPi:
[----:B------:R-:W-:Y:S01]  /*0000*/  LDC R1, c[0x0][0x37c] ;  /* 0x0000df00ff017b82 */ /* 0x000fe20000000800 */
[----:B------:R-:W0:Y:S07]  /*0010*/  S2R R5, SR_TID.X ;  /* 0x0000000000057919 */ /* 0x000e2e0000002100 */
[----:B------:R-:W0:Y:S01]  /*0020*/  LDC.64 R2, c[0x0][0x380] ;  /* 0x0000e000ff027b82 */ /* 0x000e220000000a00 */
[----:B------:R-:W1:Y:S01]  /*0030*/  LDCU.64 UR4, c[0x0][0x358] ;  /* 0x00006b00ff0477ac */ /* 0x000e620008000a00 */
[----:B0-----:R-:W-:-:S05]  /*0040*/  IMAD.WIDE.U32 R2, R5, 0x4, R2 ;  /* 0x0000000405027825 */ /* 0x001fca00078e0002 */
[----:B-1----:R-:W2:Y:S02]  /*0050*/  LDG.E R0, desc[UR4][R2.64] ;  /* 0x0000000402007981 */ /* 0x002ea4000c1e1900 */
[C---:B--2---:R-:W-:Y:S01]  /*0060*/  IMAD.SHL.U32 R4, R0.reuse, 0x100, RZ ;  /* 0x0000010000047824 */ /* 0x044fe200078e00ff */
[C---:B------:R-:W-:Y:S02]  /*0070*/  PRMT R5, R0.reuse, 0x9910, RZ ;  /* 0x0000991000057816 */ /* 0x040fe400000000ff */
[C---:B------:R-:W-:Y:S02]  /*0080*/  PRMT R7, R0.reuse, 0x8880, RZ ;  /* 0x0000888000077816 */ /* 0x040fe400000000ff */
[----:B------:R-:W-:Y:S02]  /*0090*/  SHF.R.S32.HI R4, RZ, 0x8, R4 ;  /* 0x00000008ff047819 */ /* 0x000fe40000011404 */
[----:B------:R-:W-:Y:S01]  /*00a0*/  LOP3.LUT R0, R0, 0xff000000, RZ, 0xc0, !PT ;  /* 0xff00000000007812 */ /* 0x000fe200078ec0ff */
[----:B------:R-:W-:Y:S01]  /*00b0*/  VIADD R7, R7, 0xfffffff6 ;  /* 0xfffffff607077836 */ /* 0x000fe20000000000 */
[----:B------:R-:W-:-:S02]  /*00c0*/  LOP3.LUT R4, R4, 0xffff0000, RZ, 0xc0, !PT ;  /* 0xffff000004047812 */ /* 0x000fc400078ec0ff */
[----:B------:R-:W-:Y:S01]  /*00d0*/  LOP3.LUT R6, R5, 0xffffff00, RZ, 0xc0, !PT ;  /* 0xffffff0005067812 */ /* 0x000fe200078ec0ff */
[----:B------:R-:W-:Y:S02]  /*00e0*/  VIADD R0, R0, 0xf6000000 ;  /* 0xf600000000007836 */ /* 0x000fe40000000000 */
[----:B------:R-:W-:Y:S02]  /*00f0*/  VIADD R5, R4, 0xfff60000 ;  /* 0xfff6000004057836 */ /* 0x000fe40000000000 */
[----:B------:R-:W-:-:S03]  /*0100*/  VIADD R6, R6, 0xfffff600 ;  /* 0xfffff60006067836 */ /* 0x000fc60000000000 */
[----:B------:R-:W-:-:S04]  /*0110*/  LOP3.LUT R5, R5, R7, R0, 0xfe, !PT ;  /* 0x0000000705057212 */ /* 0x000fc800078efe00 */
[----:B------:R-:W-:-:S05]  /*0120*/  LOP3.LUT R5, R5, R6, RZ, 0xfc, !PT ;  /* 0x0000000605057212 */ /* 0x000fca00078efcff */
[----:B------:R-:W-:Y:S01]  /*0130*/  STG.E desc[UR4][R2.64], R5 ;  /* 0x0000000502007986 */ /* 0x000fe2000c101904 */
[----:B------:R-:W-:Y:S05]  /*0140*/  EXIT ;  /* 0x000000000000794d */ /* 0x000fea0003800000 */
.L_x_1:
        /* <DEDUP_REMOVED lines=11> */
.L_x_3:


//--------------------- .nv.shared.reserved.0     --------------------------
	.section	.nv.shared.reserved.0,"aw",@nobits
	.weak		__nv_reservedSMEM_offset_0_alias
	.size		__nv_reservedSMEM_offset_0_alias, 0, 64
	.other		__nv_reservedSMEM_offset_0_alias,@"STO_CUDA_RESERVED_SHARED STV_DEFAULT"
__nv_reservedSMEM_offset_0_alias:
	.zero		0
	.zero		64


//--------------------- .nv.constant0._Z7kernel2P4int2 --------------------------
	.section	.nv.constant0._Z7kernel2P4int2,"a",@progbits
	.sectionflags	@""
	.align	4
.nv.constant0._Z7kernel2P4int2:
	.zero		904


//--------------------- .nv.constant0._Z6kernelPi --------------------------
	.section	.nv.constant0._Z6kernelPi,"a",@progbits
	.sectionflags	@""
	.align	4
.nv.constant0._Z6kernelPi:
	.zero		904


//--------------------- SYMBOLS --------------------------

	.type		.nv.reservedSmem.offset0,@object
	.size		.nv.reservedSmem.offset0,0x4
